//
// Generated by NVIDIA NVVM Compiler
//
// Compiler Build ID: CL-36424714
// Cuda compilation tools, release 13.0, V13.0.88
// Based on NVVM 20.0.0
//

.version 9.0
.target sm_100
.address_size 64

	// .globl	_Z15step_kernel_modiifPfS_

.visible .entry _Z15step_kernel_modiifPfS_(
	.param .u32 _Z15step_kernel_modiifPfS__param_0,
	.param .u32 _Z15step_kernel_modiifPfS__param_1,
	.param .f32 _Z15step_kernel_modiifPfS__param_2,
	.param .u64 .ptr .align 1 _Z15step_kernel_modiifPfS__param_3,
	.param .u64 .ptr .align 1 _Z15step_kernel_modiifPfS__param_4
)
{
	.reg .pred 	%p<7>;
	.reg .b32 	%r<20>;
	.reg .b32 	%f<14>;
	.reg .b64 	%rd<12>;

	ld.param.u32 	%r5, [_Z15step_kernel_modiifPfS__param_0];
	ld.param.u32 	%r4, [_Z15step_kernel_modiifPfS__param_1];
	ld.param.f32 	%f1, [_Z15step_kernel_modiifPfS__param_2];
	ld.param.u64 	%rd1, [_Z15step_kernel_modiifPfS__param_3];
	ld.param.u64 	%rd2, [_Z15step_kernel_modiifPfS__param_4];
	mov.u32 	%r6, %tid.x;
	mov.u32 	%r7, %ctaid.x;
	mov.u32 	%r8, %ntid.x;
	mad.lo.s32 	%r9, %r7, %r8, %r6;
	setp.lt.s32 	%p1, %r9, 1;
	add.s32 	%r10, %r5, -1;
	setp.ge.s32 	%p2, %r9, %r10;
	or.pred  	%p3, %p1, %p2;
	@%p3 bra 	$L__BB0_3;
	mov.u32 	%r11, %tid.y;
	mov.u32 	%r12, %ctaid.y;
	mov.u32 	%r13, %ntid.y;
	mad.lo.s32 	%r14, %r12, %r13, %r11;
	setp.eq.s32 	%p4, %r14, 0;
	add.s32 	%r15, %r4, -1;
	setp.ge.s32 	%p5, %r14, %r15;
	or.pred  	%p6, %p4, %p5;
	@%p6 bra 	$L__BB0_3;
	cvta.to.global.u64 	%rd3, %rd1;
	mul.lo.s32 	%r16, %r14, %r5;
	add.s32 	%r17, %r16, %r9;
	sub.s32 	%r18, %r16, %r5;
	add.s32 	%r19, %r18, %r9;
	mul.wide.s32 	%rd4, %r17, 4;
	add.s64 	%rd5, %rd3, %rd4;
	ld.global.f32 	%f2, [%rd5+-4];
	ld.global.f32 	%f3, [%rd5];
	add.f32 	%f4, %f3, %f3;
	sub.f32 	%f5, %f2, %f4;
	ld.global.f32 	%f6, [%rd5+4];
	add.f32 	%f7, %f6, %f5;
	mul.wide.s32 	%rd6, %r19, 4;
	add.s64 	%rd7, %rd3, %rd6;
	ld.global.f32 	%f8, [%rd7];
	sub.f32 	%f9, %f8, %f4;
	mul.wide.s32 	%rd8, %r5, 4;
	add.s64 	%rd9, %rd5, %rd8;
	ld.global.f32 	%f10, [%rd9];
	add.f32 	%f11, %f10, %f9;
	add.f32 	%f12, %f7, %f11;
	fma.rn.f32 	%f13, %f1, %f12, %f3;
	cvta.to.global.u64 	%rd10, %rd2;
	add.s64 	%rd11, %rd10, %rd4;
	st.global.f32 	[%rd11], %f13;
$L__BB0_3:
	ret;

}


// ===== COMPILED SASS (sm_100) =====

	.target	sm_100

	.elftype	@"ET_EXEC"


//--------------------- .note.nv.tkinfo           --------------------------
	.section	.note.nv.tkinfo,"",@"SHT_NOTE"
	.sectionflags	@"SHF_NOTE_NV_TKINFO"
	.tkinfo
        /*0018*/ 	.word	0x00000002
        /*0030*/ 	.string	""
        /*0030*/ 	.string	"ptxas"
        /*0030*/ 	.string	"Cuda compilation tools, release 13.0, V13.0.88"
        /*0030*/ 	.string	"Build cuda_13.0.r13.0/compiler.36424714_0"
        /*0030*/ 	.string	"-arch sm_100 -m 64 "



//--------------------- .note.nv.cuinfo           --------------------------
	.section	.note.nv.cuinfo,"",@"SHT_NOTE"
	.sectionflags	@"SHF_NOTE_NV_CUINFO"
        /*0018*/ 	.short	0x0002
        /*001a*/ 	.short	0x0064
        /*001c*/ 	.short	0x0082
	.zero		2


//--------------------- .nv.info                  --------------------------
	.section	.nv.info,"",@"SHT_CUDA_INFO"
	.align	4


	//----- nvinfo : EIATTR_REGCOUNT
	.align		4
        /*0000*/ 	.byte	0x04, 0x2f
        /*0002*/ 	.short	(.L_1 - .L_0)
	.align		4
.L_0:
        /*0004*/ 	.word	index@(_Z15step_kernel_modiifPfS_)
        /*0008*/ 	.word	0x00000012


	//----- nvinfo : EIATTR_FRAME_SIZE
	.align		4
.L_1:
        /*000c*/ 	.byte	0x04, 0x11
        /*000e*/ 	.short	(.L_3 - .L_2)
	.align		4
.L_2:
        /*0010*/ 	.word	index@(_Z15step_kernel_modiifPfS_)
        /*0014*/ 	.word	0x00000000


	//----- nvinfo : EIATTR_MIN_STACK_SIZE
	.align		4
.L_3:
        /*0018*/ 	.byte	0x04, 0x12
        /*001a*/ 	.short	(.L_5 - .L_4)
	.align		4
.L_4:
        /*001c*/ 	.word	index@(_Z15step_kernel_modiifPfS_)
        /*0020*/ 	.word	0x00000000
.L_5:


//--------------------- .nv.compat                --------------------------
	.section	.nv.compat,"",@"SHT_CUDA_COMPAT_INFO"
	.align	4
        /*0000*/ 	.byte	0x02, 0x09, 0x00, 0x00, 0x02, 0x02, 0x01, 0x00, 0x02, 0x05, 0x05, 0x00, 0x03, 0x07, 0x01, 0x01
        /*0010*/ 	.byte	0x02, 0x03, 0x00, 0x00, 0x02, 0x06, 0x01, 0x00, 0x04, 0x0b, 0x08, 0x00, 0x09, 0x00, 0x00, 0x00
        /*0020*/ 	.byte	0x00, 0x00, 0x00, 0x00


//--------------------- .nv.info._Z15step_kernel_modiifPfS_ --------------------------
	.section	.nv.info._Z15step_kernel_modiifPfS_,"",@"SHT_CUDA_INFO"
	.sectionflags	@""
	.align	4


	//----- nvinfo : EIATTR_CUDA_API_VERSION
	.align		4
        /*0000*/ 	.byte	0x04, 0x37
        /*0002*/ 	.short	(.L_7 - .L_6)
.L_6:
        /*0004*/ 	.word	0x00000082


	//----- nvinfo : EIATTR_KPARAM_INFO
	.align		4
.L_7:
        /*0008*/ 	.byte	0x04, 0x17
        /*000a*/ 	.short	(.L_9 - .L_8)
.L_8:
        /*000c*/ 	.word	0x00000000
        /*0010*/ 	.short	0x0004
        /*0012*/ 	.short	0x0018
        /*0014*/ 	.byte	0x00, 0xf5, 0x21, 0x00


	//----- nvinfo : EIATTR_KPARAM_INFO
	.align		4
.L_9:
        /*0018*/ 	.byte	0x04, 0x17
        /*001a*/ 	.short	(.L_11 - .L_10)
.L_10:
        /*001c*/ 	.word	0x00000000
        /*0020*/ 	.short	0x0003
        /*0022*/ 	.short	0x0010
        /*0024*/ 	.byte	0x00, 0xf5, 0x21, 0x00


	//----- nvinfo : EIATTR_KPARAM_INFO
	.align		4
.L_11:
        /*0028*/ 	.byte	0x04, 0x17
        /*002a*/ 	.short	(.L_13 - .L_12)
.L_12:
        /*002c*/ 	.word	0x00000000
        /*0030*/ 	.short	0x0002
        /*0032*/ 	.short	0x0008
        /*0034*/ 	.byte	0x00, 0xf0, 0x11, 0x00


	//----- nvinfo : EIATTR_KPARAM_INFO
	.align		4
.L_13:
        /*0038*/ 	.byte	0x04, 0x17
        /*003a*/ 	.short	(.L_15 - .L_14)
.L_14:
        /*003c*/ 	.word	0x00000000
        /*0040*/ 	.short	0x0001
        /*0042*/ 	.short	0x0004
        /*0044*/ 	.byte	0x00, 0xf0, 0x11, 0x00


	//----- nvinfo : EIATTR_KPARAM_INFO
	.align		4
.L_15:
        /*0048*/ 	.byte	0x04, 0x17
        /*004a*/ 	.short	(.L_17 - .L_16)
.L_16:
        /*004c*/ 	.word	0x00000000
        /*0050*/ 	.short	0x0000
        /*0052*/ 	.short	0x0000
        /*0054*/ 	.byte	0x00, 0xf0, 0x11, 0x00


	//----- nvinfo : EIATTR_SPARSE_MMA_MASK
	.align		4
.L_17:
        /*0058*/ 	.byte	0x03, 0x50
        /*005a*/ 	.short	0x0000


	//----- nvinfo : EIATTR_MAXREG_COUNT
	.align		4
        /*005c*/ 	.byte	0x03, 0x1b
        /*005e*/ 	.short	0x00ff


	//----- nvinfo : EIATTR_MERCURY_ISA_VERSION
	.align		4
        /*0060*/ 	.byte	0x03, 0x5f
        /*0062*/ 	.short	0x0101


	//----- nvinfo : EIATTR_VRC_CTA_INIT_COUNT
	.align		4
        /*0064*/ 	.byte	0x02, 0x4a
	.zero		1
	.zero		1


	//----- nvinfo : EIATTR_EXIT_INSTR_OFFSETS
	.align		4
        /*0068*/ 	.byte	0x04, 0x1c
        /*006a*/ 	.short	(.L_19 - .L_18)


	//   ....[0]....
.L_18:
        /*006c*/ 	.word	0x00000090


	//   ....[1]....
        /*0070*/ 	.word	0x00000120


	//   ....[2]....
        /*0074*/ 	.word	0x000002b0


	//----- nvinfo : EIATTR_CBANK_PARAM_SIZE
	.align		4
.L_19:
        /*0078*/ 	.byte	0x03, 0x19
        /*007a*/ 	.short	0x0020


	//----- nvinfo : EIATTR_PARAM_CBANK
	.align		4
        /*007c*/ 	.byte	0x04, 0x0a
        /*007e*/ 	.short	(.L_21 - .L_20)
	.align		4
.L_20:
        /*0080*/ 	.word	index@(.nv.constant0._Z15step_kernel_modiifPfS_)
        /*0084*/ 	.short	0x0380
        /*0086*/ 	.short	0x0020


	//----- nvinfo : EIATTR_SW_WAR
	.align		4
.L_21:
        /*0088*/ 	.byte	0x04, 0x36
        /*008a*/ 	.short	(.L_23 - .L_22)
.L_22:
        /*008c*/ 	.word	0x00000008
.L_23:


//--------------------- .nv.callgraph             --------------------------
	.section	.nv.callgraph,"",@"SHT_CUDA_CALLGRAPH"
	.align	4
	.sectionentsize	8
	.align		4
        /*0000*/ 	.word	0x00000000
	.align		4
        /*0004*/ 	.word	0xffffffff
	.align		4
        /*0008*/ 	.word	0x00000000
	.align		4
        /*000c*/ 	.word	0xfffffffe
	.align		4
        /*0010*/ 	.word	0x00000000
	.align		4
        /*0014*/ 	.word	0xfffffffd
	.align		4
        /*0018*/ 	.word	0x00000000
	.align		4
        /*001c*/ 	.word	0xfffffffc


//--------------------- .text._Z15step_kernel_modiifPfS_ --------------------------
	.section	.text._Z15step_kernel_modiifPfS_,"ax",@progbits
	.align	128
        .global         _Z15step_kernel_modiifPfS_
        .type           _Z15step_kernel_modiifPfS_,@function
        .size           _Z15step_kernel_modiifPfS_,(.L_x_1 - _Z15step_kernel_modiifPfS_)
        .other          _Z15step_kernel_modiifPfS_,@"STO_CUDA_ENTRY STV_DEFAULT"
_Z15step_kernel_modiifPfS_:
.text._Z15step_kernel_modiifPfS_:
[----:B------:R-:W-:Y:S01]  /*0000*/  LDC R1, c[0x0][0x37c] ;  /* 0x0000df00ff017b82 */ /* 0x000fe20000000800 */
[----:B------:R-:W0:Y:S07]  /*0010*/  S2R R0, SR_TID.X ;  /* 0x0000000000007919 */ /* 0x000e2e0000002100 */
[----:B------:R-:W0:Y:S08]  /*0020*/  S2UR UR4, SR_CTAID.X ;  /* 0x00000000000479c3 */ /* 0x000e300000002500 */
[----:B------:R-:W0:Y:S08]  /*0030*/  LDC R3, c[0x0][0x360] ;  /* 0x0000d800ff037b82 */ /* 0x000e300000000800 */
[----:B------:R-:W1:Y:S01]  /*0040*/  LDC R6, c[0x0][0x380] ;  /* 0x0000e000ff067b82 */ /* 0x000e620000000800 */
[----:B0-----:R-:W-:Y:S01]  /*0050*/  IMAD R0, R3, UR4, R0 ;  /* 0x0000000403007c24 */ /* 0x001fe2000f8e0200 */
[----:B-1----:R-:W-:-:S04]  /*0060*/  IADD3 R3, PT, PT, R6, -0x1, RZ ;  /* 0xffffffff06037810 */ /* 0x002fc80007ffe0ff */
[----:B------:R-:W-:-:S04]  /*0070*/  ISETP.GE.AND P0, PT, R0, R3, PT ;  /* 0x000000030000720c */ /* 0x000fc80003f06270 */
[----:B------:R-:W-:-:S13]  /*0080*/  ISETP.LT.OR P0, PT, R0, 0x1, P0 ;  /* 0x000000010000780c */ /* 0x000fda0000701670 */
[----:B------:R-:W-:Y:S05]  /*0090*/  @P0 EXIT ;  /* 0x000000000000094d */ /* 0x000fea0003800000 */
[----:B------:R-:W0:Y:S01]  /*00a0*/  S2R R3, SR_TID.Y ;  /* 0x0000000000037919 */ /* 0x000e220000002200 */
[----:B------:R-:W0:Y:S01]  /*00b0*/  S2UR UR5, SR_CTAID.Y ;  /* 0x00000000000579c3 */ /* 0x000e220000002600 */
[----:B------:R-:W1:Y:S07]  /*00c0*/  LDCU UR4, c[0x0][0x384] ;  /* 0x00007080ff0477ac */ /* 0x000e6e0008000800 */
[----:B------:R-:W0:Y:S01]  /*00d0*/  LDC R2, c[0x0][0x364] ;  /* 0x0000d900ff027b82 */ /* 0x000e220000000800 */
[----:B-1----:R-:W-:Y:S01]  /*00e0*/  UIADD3 UR4, UPT, UPT, UR4, -0x1, URZ ;  /* 0xffffffff04047890 */ /* 0x002fe2000fffe0ff */
[----:B0-----:R-:W-:-:S05]  /*00f0*/  IMAD R3, R2, UR5, R3 ;  /* 0x0000000502037c24 */ /* 0x001fca000f8e0203 */
[----:B------:R-:W-:-:S04]  /*0100*/  ISETP.GE.AND P0, PT, R3, UR4, PT ;  /* 0x0000000403007c0c */ /* 0x000fc8000bf06270 */
[----:B------:R-:W-:-:S13]  /*0110*/  ISETP.EQ.OR P0, PT, R3, RZ, P0 ;  /* 0x000000ff0300720c */ /* 0x000fda0000702670 */
[----:B------:R-:W-:Y:S05]  /*0120*/  @P0 EXIT ;  /* 0x000000000000094d */ /* 0x000fea0003800000 */
[----:B------:R-:W0:Y:S01]  /*0130*/  LDC.64 R4, c[0x0][0x390] ;  /* 0x0000e400ff047b82 */ /* 0x000e220000000a00 */
[----:B------:R-:W1:Y:S01]  /*0140*/  LDCU.64 UR4, c[0x0][0x358] ;  /* 0x00006b00ff0477ac */ /* 0x000e620008000a00 */
[CC--:B------:R-:W-:Y:S02]  /*0150*/  IMAD R7, R3.reuse, R6.reuse, -R6 ;  /* 0x0000000603077224 */ /* 0x0c0fe400078e0a06 */
[----:B------:R-:W-:Y:S01]  /*0160*/  IMAD R11, R3, R6, R0 ;  /* 0x00000006030b7224 */ /* 0x000fe200078e0200 */
[----:B------:R-:W2:Y:S02]  /*0170*/  LDCU UR6, c[0x0][0x388] ;  /* 0x00007100ff0677ac */ /* 0x000ea40008000800 */
[----:B------:R-:W-:Y:S01]  /*0180*/  IADD3 R7, PT, PT, R0, R7, RZ ;  /* 0x0000000700077210 */ /* 0x000fe20007ffe0ff */
[----:B------:R-:W3:Y:S01]  /*0190*/  LDC.64 R8, c[0x0][0x398] ;  /* 0x0000e600ff087b82 */ /* 0x000ee20000000a00 */
[----:B0-----:R-:W-:-:S04]  /*01a0*/  IMAD.WIDE R2, R11, 0x4, R4 ;  /* 0x000000040b027825 */ /* 0x001fc800078e0204 */
[----:B------:R-:W-:Y:S01]  /*01b0*/  IMAD.WIDE R4, R7, 0x4, R4 ;  /* 0x0000000407047825 */ /* 0x000fe200078e0204 */
[----:B-1----:R-:W4:Y:S03]  /*01c0*/  LDG.E R10, desc[UR4][R2.64] ;  /* 0x00000004020a7981 */ /* 0x002f26000c1e1900 */
[----:B------:R-:W-:Y:S01]  /*01d0*/  IMAD.WIDE R6, R6, 0x4, R2 ;  /* 0x0000000406067825 */ /* 0x000fe200078e0202 */
[----:B------:R-:W5:Y:S04]  /*01e0*/  LDG.E R0, desc[UR4][R2.64+-0x4] ;  /* 0xfffffc0402007981 */ /* 0x000f68000c1e1900 */
[----:B------:R-:W2:Y:S04]  /*01f0*/  LDG.E R4, desc[UR4][R4.64] ;  /* 0x0000000404047981 */ /* 0x000ea8000c1e1900 */
[----:B------:R-:W3:Y:S04]  /*0200*/  LDG.E R15, desc[UR4][R2.64+0x4] ;  /* 0x00000404020f7981 */ /* 0x000ee8000c1e1900 */
[----:B------:R-:W3:Y:S01]  /*0210*/  LDG.E R6, desc[UR4][R6.64] ;  /* 0x0000000406067981 */ /* 0x000ee2000c1e1900 */
[----:B----4-:R-:W-:-:S04]  /*0220*/  FADD R13, R10, R10 ;  /* 0x0000000a0a0d7221 */ /* 0x010fc80000000000 */
[----:B-----5:R-:W-:Y:S01]  /*0230*/  FADD R0, R0, -R13 ;  /* 0x8000000d00007221 */ /* 0x020fe20000000000 */
[----:B--2---:R-:W-:Y:S01]  /*0240*/  FADD R13, -R13, R4 ;  /* 0x000000040d0d7221 */ /* 0x004fe20000000100 */
[----:B---3--:R-:W-:-:S04]  /*0250*/  IMAD.WIDE R4, R11, 0x4, R8 ;  /* 0x000000040b047825 */ /* 0x008fc800078e0208 */
[----:B------:R-:W-:Y:S01]  /*0260*/  FADD R0, R0, R15 ;  /* 0x0000000f00007221 */ /* 0x000fe20000000000 */
[----:B------:R-:W-:-:S04]  /*0270*/  FADD R13, R13, R6 ;  /* 0x000000060d0d7221 */ /* 0x000fc80000000000 */
[----:B------:R-:W-:-:S04]  /*0280*/  FADD R13, R0, R13 ;  /* 0x0000000d000d7221 */ /* 0x000fc80000000000 */
[----:B------:R-:W-:-:S05]  /*0290*/  FFMA R13, R13, UR6, R10 ;  /* 0x000000060d0d7c23 */ /* 0x000fca000800000a */
[----:B------:R-:W-:Y:S01]  /*02a0*/  STG.E desc[UR4][R4.64], R13 ;  /* 0x0000000d04007986 */ /* 0x000fe2000c101904 */
[----:B------:R-:W-:Y:S05]  /*02b0*/  EXIT ;  /* 0x000000000000794d */ /* 0x000fea0003800000 */
.L_x_0:
[----:B------:R-:W-:-:S00]  /*02c0*/  BRA `(.L_x_0) ;  /* 0xfffffffc00fc7947 */ /* 0x000fc0000383ffff */
[----:B------:R-:W-:-:S00]  /*02d0*/  NOP ;  /* 0x0000000000007918 */ /* 0x000fc00000000000 */
        /* <DEDUP_REMOVED lines=10> */
.L_x_1:


//--------------------- .nv.shared.reserved.0     --------------------------
	.section	.nv.shared.reserved.0,"aw",@nobits
	.weak		__nv_reservedSMEM_offset_0_alias
	.size		__nv_reservedSMEM_offset_0_alias, 0, 64
	.other		__nv_reservedSMEM_offset_0_alias,@"STO_CUDA_RESERVED_SHARED STV_DEFAULT"
__nv_reservedSMEM_offset_0_alias:
	.zero		0
	.zero		64


//--------------------- .nv.constant0._Z15step_kernel_modiifPfS_ --------------------------
	.section	.nv.constant0._Z15step_kernel_modiifPfS_,"a",@progbits
	.sectionflags	@""
	.align	4
.nv.constant0._Z15step_kernel_modiifPfS_:
	.zero		928


//--------------------- SYMBOLS --------------------------

	.type		.nv.reservedSmem.offset0,@object
	.size		.nv.reservedSmem.offset0,0x4
